//
// Generated by NVIDIA NVVM Compiler
//
// Compiler Build ID: CL-36424714
// Cuda compilation tools, release 13.0, V13.0.88
// Based on NVVM 20.0.0
//

.version 9.0
.target sm_100
.address_size 64

	// .globl	_Z16histogram_kernelPKiPiii
// _ZZ16histogram_kernelPKiPiiiE11histogram_s has been demoted

.visible .entry _Z16histogram_kernelPKiPiii(
	.param .u64 .ptr .align 1 _Z16histogram_kernelPKiPiii_param_0,
	.param .u64 .ptr .align 1 _Z16histogram_kernelPKiPiii_param_1,
	.param .u32 _Z16histogram_kernelPKiPiii_param_2,
	.param .u32 _Z16histogram_kernelPKiPiii_param_3
)
{
	.reg .pred 	%p<16>;
	.reg .b32 	%r<82>;
	.reg .b64 	%rd<17>;
	// demoted variable
	.shared .align 4 .b8 _ZZ16histogram_kernelPKiPiiiE11histogram_s[4096];
	ld.param.u64 	%rd5, [_Z16histogram_kernelPKiPiii_param_0];
	ld.param.u64 	%rd6, [_Z16histogram_kernelPKiPiii_param_1];
	ld.param.u32 	%r20, [_Z16histogram_kernelPKiPiii_param_2];
	ld.param.u32 	%r21, [_Z16histogram_kernelPKiPiii_param_3];
	cvta.to.global.u64 	%rd1, %rd6;
	mov.u32 	%r1, %ntid.x;
	mov.u32 	%r22, %ctaid.x;
	mov.u32 	%r2, %tid.x;
	mad.lo.s32 	%r3, %r1, %r22, %r2;
	setp.lt.s32 	%p1, %r21, 1;
	@%p1 bra 	$L__BB0_5;
	mov.b32 	%r76, 0;
$L__BB0_2:
	add.s32 	%r5, %r76, %r2;
	setp.ge.u32 	%p2, %r5, %r21;
	@%p2 bra 	$L__BB0_4;
	shl.b32 	%r24, %r5, 2;
	mov.u32 	%r25, _ZZ16histogram_kernelPKiPiiiE11histogram_s;
	add.s32 	%r26, %r25, %r24;
	mov.b32 	%r27, 0;
	st.shared.u32 	[%r26], %r27;
$L__BB0_4:
	add.s32 	%r76, %r76, %r1;
	setp.lt.s32 	%p3, %r76, %r21;
	@%p3 bra 	$L__BB0_2;
$L__BB0_5:
	bar.sync 	0;
	setp.ge.s32 	%p4, %r3, %r20;
	@%p4 bra 	$L__BB0_7;
	cvta.to.global.u64 	%rd7, %rd5;
	mul.wide.s32 	%rd8, %r3, 4;
	add.s64 	%rd9, %rd7, %rd8;
	ld.global.u32 	%r28, [%rd9];
	shl.b32 	%r29, %r28, 2;
	mov.u32 	%r30, _ZZ16histogram_kernelPKiPiiiE11histogram_s;
	add.s32 	%r31, %r30, %r29;
	atom.shared.add.u32 	%r32, [%r31], 1;
$L__BB0_7:
	setp.lt.s32 	%p5, %r21, 1;
	bar.sync 	0;
	setp.ne.s32 	%p6, %r2, 0;
	or.pred  	%p7, %p6, %p5;
	@%p7 bra 	$L__BB0_19;
	and.b32  	%r7, %r21, 7;
	setp.lt.u32 	%p8, %r21, 8;
	mov.b32 	%r80, 0;
	@%p8 bra 	$L__BB0_11;
	and.b32  	%r80, %r21, 2147483640;
	neg.s32 	%r78, %r80;
	mov.u32 	%r35, _ZZ16histogram_kernelPKiPiiiE11histogram_s;
	add.s32 	%r77, %r35, 16;
	add.s64 	%rd16, %rd1, 16;
$L__BB0_10:
	.pragma "nounroll";
	ld.shared.u32 	%r36, [%r77+-16];
	atom.global.add.u32 	%r37, [%rd16+-16], %r36;
	ld.shared.u32 	%r38, [%r77+-12];
	atom.global.add.u32 	%r39, [%rd16+-12], %r38;
	ld.shared.u32 	%r40, [%r77+-8];
	atom.global.add.u32 	%r41, [%rd16+-8], %r40;
	ld.shared.u32 	%r42, [%r77+-4];
	atom.global.add.u32 	%r43, [%rd16+-4], %r42;
	ld.shared.u32 	%r44, [%r77];
	atom.global.add.u32 	%r45, [%rd16], %r44;
	ld.shared.u32 	%r46, [%r77+4];
	atom.global.add.u32 	%r47, [%rd16+4], %r46;
	ld.shared.u32 	%r48, [%r77+8];
	atom.global.add.u32 	%r49, [%rd16+8], %r48;
	ld.shared.u32 	%r50, [%r77+12];
	atom.global.add.u32 	%r51, [%rd16+12], %r50;
	add.s32 	%r78, %r78, 8;
	add.s64 	%rd16, %rd16, 32;
	add.s32 	%r77, %r77, 32;
	setp.ne.s32 	%p9, %r78, 0;
	@%p9 bra 	$L__BB0_10;
$L__BB0_11:
	setp.eq.s32 	%p10, %r7, 0;
	@%p10 bra 	$L__BB0_19;
	and.b32  	%r15, %r21, 3;
	setp.lt.u32 	%p11, %r7, 4;
	@%p11 bra 	$L__BB0_14;
	mul.wide.u32 	%rd10, %r80, 4;
	add.s64 	%rd11, %rd1, %rd10;
	shl.b32 	%r52, %r80, 2;
	mov.u32 	%r53, _ZZ16histogram_kernelPKiPiiiE11histogram_s;
	add.s32 	%r54, %r53, %r52;
	ld.shared.u32 	%r55, [%r54];
	atom.global.add.u32 	%r56, [%rd11], %r55;
	ld.shared.u32 	%r57, [%r54+4];
	atom.global.add.u32 	%r58, [%rd11+4], %r57;
	ld.shared.u32 	%r59, [%r54+8];
	atom.global.add.u32 	%r60, [%rd11+8], %r59;
	ld.shared.u32 	%r61, [%r54+12];
	atom.global.add.u32 	%r62, [%rd11+12], %r61;
	add.s32 	%r80, %r80, 4;
$L__BB0_14:
	setp.eq.s32 	%p12, %r15, 0;
	@%p12 bra 	$L__BB0_19;
	setp.eq.s32 	%p13, %r15, 1;
	@%p13 bra 	$L__BB0_17;
	mul.wide.u32 	%rd12, %r80, 4;
	add.s64 	%rd13, %rd1, %rd12;
	shl.b32 	%r63, %r80, 2;
	mov.u32 	%r64, _ZZ16histogram_kernelPKiPiiiE11histogram_s;
	add.s32 	%r65, %r64, %r63;
	ld.shared.u32 	%r66, [%r65];
	atom.global.add.u32 	%r67, [%rd13], %r66;
	ld.shared.u32 	%r68, [%r65+4];
	atom.global.add.u32 	%r69, [%rd13+4], %r68;
	add.s32 	%r80, %r80, 2;
$L__BB0_17:
	and.b32  	%r70, %r21, 1;
	setp.eq.b32 	%p14, %r70, 1;
	not.pred 	%p15, %p14;
	@%p15 bra 	$L__BB0_19;
	mul.wide.u32 	%rd14, %r80, 4;
	add.s64 	%rd15, %rd1, %rd14;
	shl.b32 	%r71, %r80, 2;
	mov.u32 	%r72, _ZZ16histogram_kernelPKiPiiiE11histogram_s;
	add.s32 	%r73, %r72, %r71;
	ld.shared.u32 	%r74, [%r73];
	atom.global.add.u32 	%r75, [%rd15], %r74;
$L__BB0_19:
	ret;

}


// ===== COMPILED SASS (sm_100) =====

	.target	sm_100

	.elftype	@"ET_EXEC"


//--------------------- .note.nv.tkinfo           --------------------------
	.section	.note.nv.tkinfo,"",@"SHT_NOTE"
	.sectionflags	@"SHF_NOTE_NV_TKINFO"
	.tkinfo
        /*0018*/ 	.word	0x00000002
        /*0030*/ 	.string	""
        /*0030*/ 	.string	"ptxas"
        /*0030*/ 	.string	"Cuda compilation tools, release 13.0, V13.0.88"
        /*0030*/ 	.string	"Build cuda_13.0.r13.0/compiler.36424714_0"
        /*0030*/ 	.string	"-arch sm_100 -m 64 "



//--------------------- .note.nv.cuinfo           --------------------------
	.section	.note.nv.cuinfo,"",@"SHT_NOTE"
	.sectionflags	@"SHF_NOTE_NV_CUINFO"
        /*0018*/ 	.short	0x0002
        /*001a*/ 	.short	0x0064
        /*001c*/ 	.short	0x0082
	.zero		2


//--------------------- .nv.info                  --------------------------
	.section	.nv.info,"",@"SHT_CUDA_INFO"
	.align	4


	//----- nvinfo : EIATTR_REGCOUNT
	.align		4
        /*0000*/ 	.byte	0x04, 0x2f
        /*0002*/ 	.short	(.L_1 - .L_0)
	.align		4
.L_0:
        /*0004*/ 	.word	index@(_Z16histogram_kernelPKiPiii)
        /*0008*/ 	.word	0x0000001a


	//----- nvinfo : EIATTR_FRAME_SIZE
	.align		4
.L_1:
        /*000c*/ 	.byte	0x04, 0x11
        /*000e*/ 	.short	(.L_3 - .L_2)
	.align		4
.L_2:
        /*0010*/ 	.word	index@(_Z16histogram_kernelPKiPiii)
        /*0014*/ 	.word	0x00000000


	//----- nvinfo : EIATTR_MIN_STACK_SIZE
	.align		4
.L_3:
        /*0018*/ 	.byte	0x04, 0x12
        /*001a*/ 	.short	(.L_5 - .L_4)
	.align		4
.L_4:
        /*001c*/ 	.word	index@(_Z16histogram_kernelPKiPiii)
        /*0020*/ 	.word	0x00000000
.L_5:


//--------------------- .nv.compat                --------------------------
	.section	.nv.compat,"",@"SHT_CUDA_COMPAT_INFO"
	.align	4
        /*0000*/ 	.byte	0x02, 0x09, 0x00, 0x00, 0x02, 0x02, 0x01, 0x00, 0x02, 0x05, 0x05, 0x00, 0x03, 0x07, 0x01, 0x01
        /*0010*/ 	.byte	0x02, 0x03, 0x00, 0x00, 0x02, 0x06, 0x01, 0x00, 0x04, 0x0b, 0x08, 0x00, 0x09, 0x00, 0x00, 0x00
        /*0020*/ 	.byte	0x00, 0x00, 0x00, 0x00


//--------------------- .nv.info._Z16histogram_kernelPKiPiii --------------------------
	.section	.nv.info._Z16histogram_kernelPKiPiii,"",@"SHT_CUDA_INFO"
	.sectionflags	@""
	.align	4


	//----- nvinfo : EIATTR_CUDA_API_VERSION
	.align		4
        /*0000*/ 	.byte	0x04, 0x37
        /*0002*/ 	.short	(.L_7 - .L_6)
.L_6:
        /*0004*/ 	.word	0x00000082


	//----- nvinfo : EIATTR_KPARAM_INFO
	.align		4
.L_7:
        /*0008*/ 	.byte	0x04, 0x17
        /*000a*/ 	.short	(.L_9 - .L_8)
.L_8:
        /*000c*/ 	.word	0x00000000
        /*0010*/ 	.short	0x0003
        /*0012*/ 	.short	0x0014
        /*0014*/ 	.byte	0x00, 0xf0, 0x11, 0x00


	//----- nvinfo : EIATTR_KPARAM_INFO
	.align		4
.L_9:
        /*0018*/ 	.byte	0x04, 0x17
        /*001a*/ 	.short	(.L_11 - .L_10)
.L_10:
        /*001c*/ 	.word	0x00000000
        /*0020*/ 	.short	0x0002
        /*0022*/ 	.short	0x0010
        /*0024*/ 	.byte	0x00, 0xf0, 0x11, 0x00


	//----- nvinfo : EIATTR_KPARAM_INFO
	.align		4
.L_11:
        /*0028*/ 	.byte	0x04, 0x17
        /*002a*/ 	.short	(.L_13 - .L_12)
.L_12:
        /*002c*/ 	.word	0x00000000
        /*0030*/ 	.short	0x0001
        /*0032*/ 	.short	0x0008
        /*0034*/ 	.byte	0x00, 0xf5, 0x21, 0x00


	//----- nvinfo : EIATTR_KPARAM_INFO
	.align		4
.L_13:
        /*0038*/ 	.byte	0x04, 0x17
        /*003a*/ 	.short	(.L_15 - .L_14)
.L_14:
        /*003c*/ 	.word	0x00000000
        /*0040*/ 	.short	0x0000
        /*0042*/ 	.short	0x0000
        /*0044*/ 	.byte	0x00, 0xf5, 0x21, 0x00


	//----- nvinfo : EIATTR_SPARSE_MMA_MASK
	.align		4
.L_15:
        /*0048*/ 	.byte	0x03, 0x50
        /*004a*/ 	.short	0x0000


	//----- nvinfo : EIATTR_MAXREG_COUNT
	.align		4
        /*004c*/ 	.byte	0x03, 0x1b
        /*004e*/ 	.short	0x00ff


	//----- nvinfo : EIATTR_NUM_BARRIERS
	.align		4
        /*0050*/ 	.byte	0x02, 0x4c
        /*0052*/ 	.byte	0x01
	.zero		1


	//----- nvinfo : EIATTR_MERCURY_ISA_VERSION
	.align		4
        /*0054*/ 	.byte	0x03, 0x5f
        /*0056*/ 	.short	0x0101


	//----- nvinfo : EIATTR_INT_WARP_WIDE_INSTR_OFFSETS
	.align		4
        /*0058*/ 	.byte	0x04, 0x31
        /*005a*/ 	.short	(.L_17 - .L_16)


	//   ....[0]....
.L_16:
        /*005c*/ 	.word	0x00000390


	//   ....[1]....
        /*0060*/ 	.word	0x000005e0


	//   ....[2]....
        /*0064*/ 	.word	0x00000770


	//   ....[3]....
        /*0068*/ 	.word	0x000008c0


	//----- nvinfo : EIATTR_VRC_CTA_INIT_COUNT
	.align		4
.L_17:
        /*006c*/ 	.byte	0x02, 0x4a
	.zero		1
	.zero		1


	//----- nvinfo : EIATTR_EXIT_INSTR_OFFSETS
	.align		4
        /*0070*/ 	.byte	0x04, 0x1c
        /*0072*/ 	.short	(.L_19 - .L_18)


	//   ....[0]....
.L_18:
        /*0074*/ 	.word	0x00000270


	//   ....[1]....
        /*0078*/ 	.word	0x00000570


	//   ....[2]....
        /*007c*/ 	.word	0x00000720


	//   ....[3]....
        /*0080*/ 	.word	0x00000880


	//   ....[4]....
        /*0084*/ 	.word	0x00000970


	//----- nvinfo : EIATTR_CRS_STACK_SIZE
	.align		4
.L_19:
        /*0088*/ 	.byte	0x04, 0x1e
        /*008a*/ 	.short	(.L_21 - .L_20)
.L_20:
        /*008c*/ 	.word	0x00000000


	//----- nvinfo : EIATTR_CBANK_PARAM_SIZE
	.align		4
.L_21:
        /*0090*/ 	.byte	0x03, 0x19
        /*0092*/ 	.short	0x0018


	//----- nvinfo : EIATTR_PARAM_CBANK
	.align		4
        /*0094*/ 	.byte	0x04, 0x0a
        /*0096*/ 	.short	(.L_23 - .L_22)
	.align		4
.L_22:
        /*0098*/ 	.word	index@(.nv.constant0._Z16histogram_kernelPKiPiii)
        /*009c*/ 	.short	0x0380
        /*009e*/ 	.short	0x0018


	//----- nvinfo : EIATTR_SW_WAR
	.align		4
.L_23:
        /*00a0*/ 	.byte	0x04, 0x36
        /*00a2*/ 	.short	(.L_25 - .L_24)
.L_24:
        /*00a4*/ 	.word	0x00000008
.L_25:


//--------------------- .nv.callgraph             --------------------------
	.section	.nv.callgraph,"",@"SHT_CUDA_CALLGRAPH"
	.align	4
	.sectionentsize	8
	.align		4
        /*0000*/ 	.word	0x00000000
	.align		4
        /*0004*/ 	.word	0xffffffff
	.align		4
        /*0008*/ 	.word	0x00000000
	.align		4
        /*000c*/ 	.word	0xfffffffe
	.align		4
        /*0010*/ 	.word	0x00000000
	.align		4
        /*0014*/ 	.word	0xfffffffd
	.align		4
        /*0018*/ 	.word	0x00000000
	.align		4
        /*001c*/ 	.word	0xfffffffc


//--------------------- .text._Z16histogram_kernelPKiPiii --------------------------
	.section	.text._Z16histogram_kernelPKiPiii,"ax",@progbits
	.align	128
        .global         _Z16histogram_kernelPKiPiii
        .type           _Z16histogram_kernelPKiPiii,@function
        .size           _Z16histogram_kernelPKiPiii,(.L_x_9 - _Z16histogram_kernelPKiPiii)
        .other          _Z16histogram_kernelPKiPiii,@"STO_CUDA_ENTRY STV_DEFAULT"
_Z16histogram_kernelPKiPiii:
.text._Z16histogram_kernelPKiPiii:
[----:B------:R-:W-:Y:S01]  /*0000*/  LDC R1, c[0x0][0x37c] ;  /* 0x0000df00ff017b82 */ /* 0x000fe20000000800 */
[----:B------:R-:W0:Y:S01]  /*0010*/  LDCU UR4, c[0x0][0x394] ;  /* 0x00007280ff0477ac */ /* 0x000e220008000800 */
[----:B------:R-:W1:Y:S01]  /*0020*/  S2R R5, SR_CTAID.X ;  /* 0x0000000000057919 */ /* 0x000e620000002500 */
[----:B------:R-:W1:Y:S01]  /*0030*/  LDCU UR5, c[0x0][0x360] ;  /* 0x00006c00ff0577ac */ /* 0x000e620008000800 */
[----:B------:R-:W1:Y:S01]  /*0040*/  S2R R6, SR_TID.X ;  /* 0x0000000000067919 */ /* 0x000e620000002100 */
[----:B0-----:R-:W-:-:S05]  /*0050*/  IMAD.U32 R0, RZ, RZ, UR4 ;  /* 0x00000004ff007e24 */ /* 0x001fca000f8e00ff */
[----:B------:R-:W-:Y:S01]  /*0060*/  ISETP.GE.AND P0, PT, R0, 0x1, PT ;  /* 0x000000010000780c */ /* 0x000fe20003f06270 */
[----:B-1----:R-:W-:-:S12]  /*0070*/  IMAD R5, R5, UR5, R6 ;  /* 0x0000000505057c24 */ /* 0x002fd8000f8e0206 */
[----:B------:R-:W-:Y:S05]  /*0080*/  @!P0 BRA `(.L_x_0) ;  /* 0x0000000000308947 */ /* 0x000fea0003800000 */
[----:B------:R-:W0:Y:S01]  /*0090*/  LDC R0, c[0x0][0x394] ;  /* 0x0000e500ff007b82 */ /* 0x000e220000000800 */
[----:B------:R-:W-:-:S05]  /*00a0*/  UMOV UR4, URZ ;  /* 0x000000ff00047c82 */ /* 0x000fca0008000000 */
.L_x_1:
[----:B------:R-:W-:Y:S01]  /*00b0*/  VIADD R7, R6, UR4 ;  /* 0x0000000406077c36 */ /* 0x000fe20008000000 */
[----:B------:R-:W-:-:S04]  /*00c0*/  UIADD3 UR4, UPT, UPT, UR5, UR4, URZ ;  /* 0x0000000405047290 */ /* 0x000fc8000fffe0ff */
[----:B0-----:R-:W-:-:S13]  /*00d0*/  ISETP.GE.U32.AND P0, PT, R7, R0, PT ;  /* 0x000000000700720c */ /* 0x001fda0003f06070 */
[----:B------:R-:W0:Y:S01]  /*00e0*/  @!P0 S2R R3, SR_CgaCtaId ;  /* 0x0000000000038919 */ /* 0x000e220000008800 */
[----:B------:R-:W-:-:S04]  /*00f0*/  @!P0 MOV R2, 0x400 ;  /* 0x0000040000028802 */ /* 0x000fc80000000f00 */
[----:B0-----:R-:W-:-:S05]  /*0100*/  @!P0 LEA R2, R3, R2, 0x18 ;  /* 0x0000000203028211 */ /* 0x001fca00078ec0ff */
[----:B------:R-:W-:-:S05]  /*0110*/  @!P0 IMAD R2, R7, 0x4, R2 ;  /* 0x0000000407028824 */ /* 0x000fca00078e0202 */
[----:B------:R1:W-:Y:S01]  /*0120*/  @!P0 STS [R2], RZ ;  /* 0x000000ff02008388 */ /* 0x0003e20000000800 */
[----:B------:R-:W-:-:S13]  /*0130*/  ISETP.LE.AND P0, PT, R0, UR4, PT ;  /* 0x0000000400007c0c */ /* 0x000fda000bf03270 */
[----:B-1----:R-:W-:Y:S05]  /*0140*/  @!P0 BRA `(.L_x_1) ;  /* 0xfffffffc00d88947 */ /* 0x002fea000383ffff */
.L_x_0:
[----:B------:R-:W0:Y:S01]  /*0150*/  LDCU UR4, c[0x0][0x390] ;  /* 0x00007200ff0477ac */ /* 0x000e220008000800 */
[----:B------:R-:W-:Y:S01]  /*0160*/  BSSY.RECONVERGENT B0, `(.L_x_2) ;  /* 0x000000d000007945 */ /* 0x000fe20003800200 */
[----:B------:R-:W1:Y:S01]  /*0170*/  LDCU.64 UR10, c[0x0][0x358] ;  /* 0x00006b00ff0a77ac */ /* 0x000e620008000a00 */
[----:B------:R-:W-:Y:S01]  /*0180*/  BAR.SYNC.DEFER_BLOCKING 0x0 ;  /* 0x0000000000007b1d */ /* 0x000fe20000010000 */
[----:B0-----:R-:W-:-:S13]  /*0190*/  ISETP.GE.AND P0, PT, R5, UR4, PT ;  /* 0x0000000405007c0c */ /* 0x001fda000bf06270 */
[----:B-1----:R-:W-:Y:S05]  /*01a0*/  @P0 BRA `(.L_x_3) ;  /* 0x0000000000200947 */ /* 0x002fea0003800000 */
[----:B------:R-:W0:Y:S02]  /*01b0*/  LDC.64 R2, c[0x0][0x380] ;  /* 0x0000e000ff027b82 */ /* 0x000e240000000a00 */
[----:B0-----:R-:W-:-:S06]  /*01c0*/  IMAD.WIDE R2, R5, 0x4, R2 ;  /* 0x0000000405027825 */ /* 0x001fcc00078e0202 */
[----:B------:R-:W2:Y:S01]  /*01d0*/  LDG.E R2, desc[UR10][R2.64] ;  /* 0x0000000a02027981 */ /* 0x000ea2000c1e1900 */
[----:B------:R-:W0:Y:S01]  /*01e0*/  S2UR UR5, SR_CgaCtaId ;  /* 0x00000000000579c3 */ /* 0x000e220000008800 */
[----:B------:R-:W-:Y:S02]  /*01f0*/  UMOV UR4, 0x400 ;  /* 0x0000040000047882 */ /* 0x000fe40000000000 */
[----:B0-----:R-:W-:-:S06]  /*0200*/  ULEA UR4, UR5, UR4, 0x18 ;  /* 0x0000000405047291 */ /* 0x001fcc000f8ec0ff */
[----:B--2---:R-:W-:-:S05]  /*0210*/  LEA R4, R2, UR4, 0x2 ;  /* 0x0000000402047c11 */ /* 0x004fca000f8e10ff */
[----:B------:R0:W-:Y:S02]  /*0220*/  ATOMS.POPC.INC.32 RZ, [R4+URZ] ;  /* 0x0000000004ff7f8c */ /* 0x0001e4000d8000ff */
.L_x_3:
[----:B------:R-:W-:Y:S05]  /*0230*/  BSYNC.RECONVERGENT B0 ;  /* 0x0000000000007941 */ /* 0x000fea0003800200 */
.L_x_2:
[----:B------:R-:W-:Y:S01]  /*0240*/  BAR.SYNC.DEFER_BLOCKING 0x0 ;  /* 0x0000000000007b1d */ /* 0x000fe20000010000 */
[----:B------:R-:W-:-:S04]  /*0250*/  ISETP.GE.AND P0, PT, R0, 0x1, PT ;  /* 0x000000010000780c */ /* 0x000fc80003f06270 */
[----:B------:R-:W-:-:S13]  /*0260*/  ISETP.NE.OR P0, PT, R6, RZ, !P0 ;  /* 0x000000ff0600720c */ /* 0x000fda0004705670 */
[----:B------:R-:W-:Y:S05]  /*0270*/  @P0 EXIT ;  /* 0x000000000000094d */ /* 0x000fea0003800000 */
[C---:B------:R-:W-:Y:S01]  /*0280*/  ISETP.GE.U32.AND P1, PT, R0.reuse, 0x8, PT ;  /* 0x000000080000780c */ /* 0x040fe20003f26070 */
[----:B------:R-:W-:Y:S01]  /*0290*/  IMAD.MOV.U32 R2, RZ, RZ, RZ ;  /* 0x000000ffff027224 */ /* 0x000fe200078e00ff */
[----:B------:R-:W-:-:S04]  /*02a0*/  LOP3.LUT R14, R0, 0x7, RZ, 0xc0, !PT ;  /* 0x00000007000e7812 */ /* 0x000fc800078ec0ff */
[----:B------:R-:W-:-:S07]  /*02b0*/  ISETP.NE.AND P0, PT, R14, RZ, PT ;  /* 0x000000ff0e00720c */ /* 0x000fce0003f05270 */
[----:B------:R-:W-:Y:S06]  /*02c0*/  @!P1 BRA `(.L_x_4) ;  /* 0x0000000000a89947 */ /* 0x000fec0003800000 */
[----:B------:R-:W1:Y:S01]  /*02d0*/  LDCU.64 UR6, c[0x0][0x388] ;  /* 0x00007100ff0677ac */ /* 0x000e620008000a00 */
[----:B------:R-:W2:Y:S01]  /*02e0*/  S2UR UR8, SR_CgaCtaId ;  /* 0x00000000000879c3 */ /* 0x000ea20000008800 */
[----:B------:R-:W-:Y:S01]  /*02f0*/  LOP3.LUT R2, R0, 0x7ffffff8, RZ, 0xc0, !PT ;  /* 0x7ffffff800027812 */ /* 0x000fe200078ec0ff */
[----:B------:R-:W-:-:S03]  /*0300*/  UMOV UR4, 0x400 ;  /* 0x0000040000047882 */ /* 0x000fc60000000000 */
[----:B------:R-:W-:Y:S01]  /*0310*/  IADD3 R3, PT, PT, -R2, RZ, RZ ;  /* 0x000000ff02037210 */ /* 0x000fe20007ffe1ff */
[----:B-1----:R-:W-:-:S04]  /*0320*/  UIADD3 UR5, UP0, UPT, UR6, 0x10, URZ ;  /* 0x0000001006057890 */ /* 0x002fc8000ff1e0ff */
[----:B------:R-:W-:Y:S02]  /*0330*/  UIADD3.X UR6, UPT, UPT, URZ, UR7, URZ, UP0, !UPT ;  /* 0x00000007ff067290 */ /* 0x000fe400087fe4ff */
[----:B------:R-:W-:Y:S01]  /*0340*/  IMAD.U32 R12, RZ, RZ, UR5 ;  /* 0x00000005ff0c7e24 */ /* 0x000fe2000f8e00ff */
[----:B--2---:R-:W-:-:S03]  /*0350*/  ULEA UR4, UR8, UR4, 0x18 ;  /* 0x0000000408047291 */ /* 0x004fc6000f8ec0ff */
[----:B------:R-:W-:Y:S01]  /*0360*/  IMAD.U32 R23, RZ, RZ, UR6 ;  /* 0x00000006ff177e24 */ /* 0x000fe2000f8e00ff */
[----:B------:R-:W-:-:S12]  /*0370*/  UIADD3 UR4, UPT, UPT, UR4, 0x10, URZ ;  /* 0x0000001004047890 */ /* 0x000fd8000fffe0ff */
.L_x_5:
[----:B------:R-:W1:Y:S01]  /*0380*/  LDS.128 R8, [UR4+-0x10] ;  /* 0xfffff004ff087984 */ /* 0x000e620008000c00 */
[----:B------:R-:W-:Y:S02]  /*0390*/  VOTEU.ANY UR5, UPT, PT ;  /* 0x0000000000057886 */ /* 0x000fe400038e0100 */
[----:B------:R-:W-:Y:S01]  /*03a0*/  UFLO.U32 UR6, UR5 ;  /* 0x00000005000672bd */ /* 0x000fe200080e0000 */
[----:B------:R-:W2:Y:S01]  /*03b0*/  S2R R13, SR_LANEID ;  /* 0x00000000000d7919 */ /* 0x000ea20000000000 */
[----:B------:R-:W-:Y:S01]  /*03c0*/  UPOPC UR5, UR5 ;  /* 0x00000005000572bf */ /* 0x000fe20008000000 */
[----:B0-----:R-:W0:Y:S01]  /*03d0*/  LDS.128 R4, [UR4] ;  /* 0x00000004ff047984 */ /* 0x001e220008000c00 */
[----:B------:R-:W-:Y:S02]  /*03e0*/  VIADD R3, R3, 0x8 ;  /* 0x0000000803037836 */ /* 0x000fe40000000000 */
[----:B--2---:R-:W-:Y:S02]  /*03f0*/  ISETP.EQ.U32.AND P1, PT, R13, UR6, PT ;  /* 0x000000060d007c0c */ /* 0x004fe4000bf22070 */
[----:B-1----:R-:W-:-:S02]  /*0400*/  IMAD R13, R8, UR5, RZ ;  /* 0x00000005080d7c24 */ /* 0x002fc4000f8e02ff */
[----:B------:R-:W-:Y:S01]  /*0410*/  IMAD R15, R9, UR5, RZ ;  /* 0x00000005090f7c24 */ /* 0x000fe2000f8e02ff */
[----:B------:R-:W-:Y:S01]  /*0420*/  MOV R9, R23 ;  /* 0x0000001700097202 */ /* 0x000fe20000000f00 */
[----:B------:R-:W-:Y:S02]  /*0430*/  IMAD.MOV.U32 R8, RZ, RZ, R12 ;  /* 0x000000ffff087224 */ /* 0x000fe400078e000c */
[----:B------:R-:W-:Y:S02]  /*0440*/  IMAD R17, R10, UR5, RZ ;  /* 0x000000050a117c24 */ /* 0x000fe4000f8e02ff */
[----:B------:R-:W-:-:S03]  /*0450*/  IMAD R11, R11, UR5, RZ ;  /* 0x000000050b0b7c24 */ /* 0x000fc6000f8e02ff */
[----:B------:R1:W-:Y:S01]  /*0460*/  @P1 REDG.E.ADD.STRONG.GPU desc[UR10][R8.64+-0x10], R13 ;  /* 0xfffff00d0800198e */ /* 0x0003e2000c12e10a */
[----:B0-----:R-:W-:Y:S02]  /*0470*/  IMAD R19, R4, UR5, RZ ;  /* 0x0000000504137c24 */ /* 0x001fe4000f8e02ff */
[----:B------:R-:W-:Y:S01]  /*0480*/  IMAD R5, R5, UR5, RZ ;  /* 0x0000000505057c24 */ /* 0x000fe2000f8e02ff */
[----:B------:R1:W-:Y:S01]  /*0490*/  @P1 REDG.E.ADD.STRONG.GPU desc[UR10][R8.64+-0xc], R15 ;  /* 0xfffff40f0800198e */ /* 0x0003e2000c12e10a */
[----:B------:R-:W-:Y:S02]  /*04a0*/  IMAD R21, R6, UR5, RZ ;  /* 0x0000000506157c24 */ /* 0x000fe4000f8e02ff */
[----:B------:R-:W-:Y:S01]  /*04b0*/  IMAD R7, R7, UR5, RZ ;  /* 0x0000000507077c24 */ /* 0x000fe2000f8e02ff */
[----:B------:R1:W-:Y:S04]  /*04c0*/  @P1 REDG.E.ADD.STRONG.GPU desc[UR10][R8.64+-0x8], R17 ;  /* 0xfffff8110800198e */ /* 0x0003e8000c12e10a */
[----:B------:R1:W-:Y:S04]  /*04d0*/  @P1 REDG.E.ADD.STRONG.GPU desc[UR10][R8.64+-0x4], R11 ;  /* 0xfffffc0b0800198e */ /* 0x0003e8000c12e10a */
[----:B------:R1:W-:Y:S04]  /*04e0*/  @P1 REDG.E.ADD.STRONG.GPU desc[UR10][R8.64], R19 ;  /* 0x000000130800198e */ /* 0x0003e8000c12e10a */
[----:B------:R1:W-:Y:S04]  /*04f0*/  @P1 REDG.E.ADD.STRONG.GPU desc[UR10][R8.64+0x4], R5 ;  /* 0x000004050800198e */ /* 0x0003e8000c12e10a */
[----:B------:R1:W-:Y:S04]  /*0500*/  @P1 REDG.E.ADD.STRONG.GPU desc[UR10][R8.64+0x8], R21 ;  /* 0x000008150800198e */ /* 0x0003e8000c12e10a */
[----:B------:R1:W-:Y:S01]  /*0510*/  @P1 REDG.E.ADD.STRONG.GPU desc[UR10][R8.64+0xc], R7 ;  /* 0x00000c070800198e */ /* 0x0003e2000c12e10a */
[----:B------:R-:W-:Y:S01]  /*0520*/  ISETP.NE.AND P1, PT, R3, RZ, PT ;  /* 0x000000ff0300720c */ /* 0x000fe20003f25270 */
[----:B------:R-:W-:Y:S01]  /*0530*/  UIADD3 UR4, UPT, UPT, UR4, 0x20, URZ ;  /* 0x0000002004047890 */ /* 0x000fe2000fffe0ff */
[----:B------:R-:W-:-:S05]  /*0540*/  IADD3 R12, P2, PT, R8, 0x20, RZ ;  /* 0x00000020080c7810 */ /* 0x000fca0007f5e0ff */
[----:B------:R-:W-:-:S06]  /*0550*/  IMAD.X R23, RZ, RZ, R9, P2 ;  /* 0x000000ffff177224 */ /* 0x000fcc00010e0609 */
[----:B-1----:R-:W-:Y:S05]  /*0560*/  @P1 BRA `(.L_x_5) ;  /* 0xfffffffc00841947 */ /* 0x002fea000383ffff */
.L_x_4:
[----:B------:R-:W-:Y:S05]  /*0570*/  @!P0 EXIT ;  /* 0x000000000000894d */ /* 0x000fea0003800000 */
[----:B------:R-:W-:Y:S02]  /*0580*/  ISETP.GE.U32.AND P0, PT, R14, 0x4, PT ;  /* 0x000000040e00780c */ /* 0x000fe40003f06070 */
[----:B------:R-:W-:-:S04]  /*0590*/  LOP3.LUT R10, R0, 0x3, RZ, 0xc0, !PT ;  /* 0x00000003000a7812 */ /* 0x000fc800078ec0ff */
[----:B------:R-:W-:-:S07]  /*05a0*/  ISETP.NE.AND P1, PT, R10, RZ, PT ;  /* 0x000000ff0a00720c */ /* 0x000fce0003f25270 */
[----:B------:R-:W-:Y:S06]  /*05b0*/  @!P0 BRA `(.L_x_6) ;  /* 0x0000000000588947 */ /* 0x000fec0003800000 */
[----:B0-----:R-:W0:Y:S01]  /*05c0*/  S2R R4, SR_CgaCtaId ;  /* 0x0000000000047919 */ /* 0x001e220000008800 */
[----:B------:R-:W-:Y:S01]  /*05d0*/  MOV R3, 0x400 ;  /* 0x0000040000037802 */ /* 0x000fe20000000f00 */
[----:B------:R-:W-:Y:S01]  /*05e0*/  VOTEU.ANY UR4, UPT, PT ;  /* 0x0000000000047886 */ /* 0x000fe200038e0100 */
[----:B------:R-:W1:Y:S01]  /*05f0*/  S2R R11, SR_LANEID ;  /* 0x00000000000b7919 */ /* 0x000e620000000000 */
[----:B------:R-:W-:Y:S02]  /*0600*/  UFLO.U32 UR5, UR4 ;  /* 0x00000004000572bd */ /* 0x000fe400080e0000 */
[----:B------:R-:W-:Y:S01]  /*0610*/  UPOPC UR4, UR4 ;  /* 0x00000004000472bf */ /* 0x000fe20008000000 */
[----:B0-----:R-:W-:Y:S02]  /*0620*/  LEA R3, R4, R3, 0x18 ;  /* 0x0000000304037211 */ /* 0x001fe400078ec0ff */
[----:B------:R-:W0:Y:S02]  /*0630*/  LDC.64 R4, c[0x0][0x388] ;  /* 0x0000e200ff047b82 */ /* 0x000e240000000a00 */
[----:B------:R-:W-:-:S02]  /*0640*/  LEA R3, R2, R3, 0x2 ;  /* 0x0000000302037211 */ /* 0x000fc400078e10ff */
[----:B-1----:R-:W-:-:S03]  /*0650*/  ISETP.EQ.U32.AND P0, PT, R11, UR5, PT ;  /* 0x000000050b007c0c */ /* 0x002fc6000bf02070 */
[----:B------:R-:W1:Y:S04]  /*0660*/  LDS.64 R6, [R3] ;  /* 0x0000000003067984 */ /* 0x000e680000000a00 */
[----:B------:R-:W2:Y:S01]  /*0670*/  LDS.64 R8, [R3+0x8] ;  /* 0x0000080003087984 */ /* 0x000ea20000000a00 */
[----:B0-----:R-:W-:-:S04]  /*0680*/  IMAD.WIDE.U32 R4, R2, 0x4, R4 ;  /* 0x0000000402047825 */ /* 0x001fc800078e0004 */
[----:B-1----:R-:W-:Y:S02]  /*0690*/  IMAD R11, R6, UR4, RZ ;  /* 0x00000004060b7c24 */ /* 0x002fe4000f8e02ff */
[----:B------:R-:W-:Y:S02]  /*06a0*/  IMAD R7, R7, UR4, RZ ;  /* 0x0000000407077c24 */ /* 0x000fe4000f8e02ff */
[----:B--2---:R-:W-:Y:S01]  /*06b0*/  IMAD R13, R8, UR4, RZ ;  /* 0x00000004080d7c24 */ /* 0x004fe2000f8e02ff */
[----:B------:R1:W-:Y:S01]  /*06c0*/  @P0 REDG.E.ADD.STRONG.GPU desc[UR10][R4.64], R11 ;  /* 0x0000000b0400098e */ /* 0x0003e2000c12e10a */
[----:B------:R-:W-:-:S03]  /*06d0*/  IMAD R9, R9, UR4, RZ ;  /* 0x0000000409097c24 */ /* 0x000fc6000f8e02ff */
[----:B------:R1:W-:Y:S04]  /*06e0*/  @P0 REDG.E.ADD.STRONG.GPU desc[UR10][R4.64+0x4], R7 ;  /* 0x000004070400098e */ /* 0x0003e8000c12e10a */
[----:B------:R1:W-:Y:S04]  /*06f0*/  @P0 REDG.E.ADD.STRONG.GPU desc[UR10][R4.64+0x8], R13 ;  /* 0x0000080d0400098e */ /* 0x0003e8000c12e10a */
[----:B------:R1:W-:Y:S01]  /*0700*/  @P0 REDG.E.ADD.STRONG.GPU desc[UR10][R4.64+0xc], R9 ;  /* 0x00000c090400098e */ /* 0x0003e2000c12e10a */
[----:B------:R-:W-:-:S07]  /*0710*/  VIADD R2, R2, 0x4 ;  /* 0x0000000402027836 */ /* 0x000fce0000000000 */
.L_x_6:
[----:B------:R-:W-:Y:S05]  /*0720*/  @!P1 EXIT ;  /* 0x000000000000994d */ /* 0x000fea0003800000 */
[----:B------:R-:W-:-:S13]  /*0730*/  ISETP.NE.AND P0, PT, R10, 0x1, PT ;  /* 0x000000010a00780c */ /* 0x000fda0003f05270 */
[----:B------:R-:W-:Y:S05]  /*0740*/  @!P0 BRA `(.L_x_7) ;  /* 0x0000000000448947 */ /* 0x000fea0003800000 */
[----:B01----:R-:W0:Y:S01]  /*0750*/  S2R R4, SR_CgaCtaId ;  /* 0x0000000000047919 */ /* 0x003e220000008800 */
[----:B------:R-:W-:Y:S01]  /*0760*/  MOV R3, 0x400 ;  /* 0x0000040000037802 */ /* 0x000fe20000000f00 */
[----:B------:R-:W-:Y:S02]  /*0770*/  VOTEU.ANY UR4, UPT, PT ;  /* 0x0000000000047886 */ /* 0x000fe400038e0100 */
[----:B------:R-:W-:Y:S02]  /*0780*/  UFLO.U32 UR5, UR4 ;  /* 0x00000004000572bd */ /* 0x000fe400080e0000 */
[----:B------:R-:W-:Y:S01]  /*0790*/  UPOPC UR4, UR4 ;  /* 0x00000004000472bf */ /* 0x000fe20008000000 */
[----:B0-----:R-:W-:Y:S02]  /*07a0*/  LEA R3, R4, R3, 0x18 ;  /* 0x0000000304037211 */ /* 0x001fe400078ec0ff */
[----:B------:R-:W0:Y:S03]  /*07b0*/  LDC.64 R4, c[0x0][0x388] ;  /* 0x0000e200ff047b82 */ /* 0x000e260000000a00 */
[----:B------:R-:W-:-:S02]  /*07c0*/  IMAD R6, R2, 0x4, R3 ;  /* 0x0000000402067824 */ /* 0x000fc400078e0203 */
[----:B------:R-:W1:Y:S04]  /*07d0*/  S2R R3, SR_LANEID ;  /* 0x0000000000037919 */ /* 0x000e680000000000 */
[----:B------:R-:W2:Y:S01]  /*07e0*/  LDS.64 R6, [R6] ;  /* 0x0000000006067984 */ /* 0x000ea20000000a00 */
[----:B0-----:R-:W-:Y:S01]  /*07f0*/  IMAD.WIDE.U32 R4, R2, 0x4, R4 ;  /* 0x0000000402047825 */ /* 0x001fe200078e0004 */
[----:B-1----:R-:W-:-:S03]  /*0800*/  ISETP.EQ.U32.AND P0, PT, R3, UR5, PT ;  /* 0x0000000503007c0c */ /* 0x002fc6000bf02070 */
[----:B--2---:R-:W-:Y:S02]  /*0810*/  IMAD R3, R6, UR4, RZ ;  /* 0x0000000406037c24 */ /* 0x004fe4000f8e02ff */
[----:B------:R-:W-:-:S08]  /*0820*/  IMAD R7, R7, UR4, RZ ;  /* 0x0000000407077c24 */ /* 0x000fd0000f8e02ff */
[----:B------:R2:W-:Y:S04]  /*0830*/  @P0 REDG.E.ADD.STRONG.GPU desc[UR10][R4.64], R3 ;  /* 0x000000030400098e */ /* 0x0005e8000c12e10a */
[----:B------:R2:W-:Y:S01]  /*0840*/  @P0 REDG.E.ADD.STRONG.GPU desc[UR10][R4.64+0x4], R7 ;  /* 0x000004070400098e */ /* 0x0005e2000c12e10a */
[----:B------:R-:W-:-:S07]  /*0850*/  IADD3 R2, PT, PT, R2, 0x2, RZ ;  /* 0x0000000202027810 */ /* 0x000fce0007ffe0ff */
.L_x_7:
[----:B------:R-:W-:-:S04]  /*0860*/  LOP3.LUT R0, R0, 0x1, RZ, 0xc0, !PT ;  /* 0x0000000100007812 */ /* 0x000fc800078ec0ff */
[----:B------:R-:W-:-:S13]  /*0870*/  ISETP.NE.U32.AND P0, PT, R0, 0x1, PT ;  /* 0x000000010000780c */ /* 0x000fda0003f05070 */
[----:B------:R-:W-:Y:S05]  /*0880*/  @P0 EXIT ;  /* 0x000000000000094d */ /* 0x000fea0003800000 */
[----:B--2---:R-:W2:Y:S01]  /*0890*/  S2R R3, SR_CgaCtaId ;  /* 0x0000000000037919 */ /* 0x004ea20000008800 */
[----:B------:R-:W-:Y:S01]  /*08a0*/  MOV R0, 0x400 ;  /* 0x0000040000007802 */ /* 0x000fe20000000f00 */
[----:B01----:R-:W0:Y:S01]  /*08b0*/  LDC.64 R4, c[0x0][0x388] ;  /* 0x0000e200ff047b82 */ /* 0x003e220000000a00 */
[----:B------:R-:W-:Y:S02]  /*08c0*/  VOTEU.ANY UR4, UPT, PT ;  /* 0x0000000000047886 */ /* 0x000fe400038e0100 */
[----:B------:R-:W-:Y:S02]  /*08d0*/  UFLO.U32 UR5, UR4 ;  /* 0x00000004000572bd */ /* 0x000fe400080e0000 */
[----:B------:R-:W-:Y:S01]  /*08e0*/  UPOPC UR4, UR4 ;  /* 0x00000004000472bf */ /* 0x000fe20008000000 */
[----:B--2---:R-:W-:-:S05]  /*08f0*/  LEA R3, R3, R0, 0x18 ;  /* 0x0000000003037211 */ /* 0x004fca00078ec0ff */
[C---:B------:R-:W-:Y:S02]  /*0900*/  IMAD R0, R2.reuse, 0x4, R3 ;  /* 0x0000000402007824 */ /* 0x040fe400078e0203 */
[----:B------:R-:W1:Y:S04]  /*0910*/  S2R R3, SR_LANEID ;  /* 0x0000000000037919 */ /* 0x000e680000000000 */
[----:B------:R-:W2:Y:S01]  /*0920*/  LDS R0, [R0] ;  /* 0x0000000000007984 */ /* 0x000ea20000000800 */
[----:B-1----:R-:W-:Y:S01]  /*0930*/  ISETP.EQ.U32.AND P0, PT, R3, UR5, PT ;  /* 0x0000000503007c0c */ /* 0x002fe2000bf02070 */
[----:B0-----:R-:W-:-:S04]  /*0940*/  IMAD.WIDE.U32 R2, R2, 0x4, R4 ;  /* 0x0000000402027825 */ /* 0x001fc800078e0004 */
[----:B--2---:R-:W-:-:S08]  /*0950*/  IMAD R5, R0, UR4, RZ ;  /* 0x0000000400057c24 */ /* 0x004fd0000f8e02ff */
[----:B------:R-:W-:Y:S01]  /*0960*/  @P0 REDG.E.ADD.STRONG.GPU desc[UR10][R2.64], R5 ;  /* 0x000000050200098e */ /* 0x000fe2000c12e10a */
[----:B------:R-:W-:Y:S05]  /*0970*/  EXIT ;  /* 0x000000000000794d */ /* 0x000fea0003800000 */
.L_x_8:
[----:B------:R-:W-:-:S00]  /*0980*/  BRA `(.L_x_8) ;  /* 0xfffffffc00fc7947 */ /* 0x000fc0000383ffff */
[----:B------:R-:W-:-:S00]  /*0990*/  NOP ;  /* 0x0000000000007918 */ /* 0x000fc00000000000 */
        /* <DEDUP_REMOVED lines=14> */
.L_x_9:


//--------------------- .nv.shared._Z16histogram_kernelPKiPiii --------------------------
	.section	.nv.shared._Z16histogram_kernelPKiPiii,"aw",@nobits
	.sectionflags	@""
	.align	4
.nv.shared._Z16histogram_kernelPKiPiii:
	.zero		5120


//--------------------- .nv.shared.reserved.0     --------------------------
	.section	.nv.shared.reserved.0,"aw",@nobits
	.weak		__nv_reservedSMEM_offset_0_alias
	.size		__nv_reservedSMEM_offset_0_alias, 0, 64
	.other		__nv_reservedSMEM_offset_0_alias,@"STO_CUDA_RESERVED_SHARED STV_DEFAULT"
__nv_reservedSMEM_offset_0_alias:
	.zero		0
	.zero		64


//--------------------- .nv.constant0._Z16histogram_kernelPKiPiii --------------------------
	.section	.nv.constant0._Z16histogram_kernelPKiPiii,"a",@progbits
	.sectionflags	@""
	.align	4
.nv.constant0._Z16histogram_kernelPKiPiii:
	.zero		920


//--------------------- SYMBOLS --------------------------

	.type		.nv.reservedSmem.offset0,@object
	.size		.nv.reservedSmem.offset0,0x4
	.type		.nv.reservedSmem.cap,@object
	.size		.nv.reservedSmem.cap,0x4
